//
// Generated by NVIDIA NVVM Compiler
//
// Compiler Build ID: CL-36424714
// Cuda compilation tools, release 13.0, V13.0.88
// Based on NVVM 20.0.0
//

.version 9.0
.target sm_100
.address_size 64

	// .globl	_Z8init_gpuPmmm

.visible .entry _Z8init_gpuPmmm(
	.param .u64 .ptr .align 1 _Z8init_gpuPmmm_param_0,
	.param .u64 _Z8init_gpuPmmm_param_1,
	.param .u64 _Z8init_gpuPmmm_param_2
)
{
	.reg .pred 	%p<2>;
	.reg .b32 	%r<5>;
	.reg .b64 	%rd<8>;

	ld.param.u64 	%rd2, [_Z8init_gpuPmmm_param_0];
	ld.param.u64 	%rd4, [_Z8init_gpuPmmm_param_1];
	ld.param.u64 	%rd3, [_Z8init_gpuPmmm_param_2];
	mov.u32 	%r1, %tid.x;
	mov.u32 	%r2, %ntid.x;
	mov.u32 	%r3, %ctaid.x;
	mad.lo.s32 	%r4, %r2, %r3, %r1;
	cvt.u64.u32 	%rd1, %r4;
	setp.le.u64 	%p1, %rd4, %rd1;
	@%p1 bra 	$L__BB0_2;
	cvta.to.global.u64 	%rd5, %rd2;
	shl.b64 	%rd6, %rd1, 3;
	add.s64 	%rd7, %rd5, %rd6;
	st.global.u64 	[%rd7], %rd3;
$L__BB0_2:
	ret;

}
	// .globl	_Z10addVec_gpuPmS_S_m
.visible .entry _Z10addVec_gpuPmS_S_m(
	.param .u64 .ptr .align 1 _Z10addVec_gpuPmS_S_m_param_0,
	.param .u64 .ptr .align 1 _Z10addVec_gpuPmS_S_m_param_1,
	.param .u64 .ptr .align 1 _Z10addVec_gpuPmS_S_m_param_2,
	.param .u64 _Z10addVec_gpuPmS_S_m_param_3
)
{
	.reg .pred 	%p<2>;
	.reg .b32 	%r<5>;
	.reg .b64 	%rd<16>;

	ld.param.u64 	%rd2, [_Z10addVec_gpuPmS_S_m_param_0];
	ld.param.u64 	%rd3, [_Z10addVec_gpuPmS_S_m_param_1];
	ld.param.u64 	%rd4, [_Z10addVec_gpuPmS_S_m_param_2];
	ld.param.u64 	%rd5, [_Z10addVec_gpuPmS_S_m_param_3];
	mov.u32 	%r1, %tid.x;
	mov.u32 	%r2, %ntid.x;
	mov.u32 	%r3, %ctaid.x;
	mad.lo.s32 	%r4, %r2, %r3, %r1;
	cvt.u64.u32 	%rd1, %r4;
	setp.le.u64 	%p1, %rd5, %rd1;
	@%p1 bra 	$L__BB1_2;
	cvta.to.global.u64 	%rd6, %rd3;
	cvta.to.global.u64 	%rd7, %rd4;
	cvta.to.global.u64 	%rd8, %rd2;
	shl.b64 	%rd9, %rd1, 3;
	add.s64 	%rd10, %rd6, %rd9;
	ld.global.u64 	%rd11, [%rd10];
	add.s64 	%rd12, %rd7, %rd9;
	ld.global.u64 	%rd13, [%rd12];
	add.s64 	%rd14, %rd13, %rd11;
	add.s64 	%rd15, %rd8, %rd9;
	st.global.u64 	[%rd15], %rd14;
$L__BB1_2:
	ret;

}


// ===== COMPILED SASS (sm_100) =====

	.target	sm_100

	.elftype	@"ET_EXEC"


//--------------------- .note.nv.tkinfo           --------------------------
	.section	.note.nv.tkinfo,"",@"SHT_NOTE"
	.sectionflags	@"SHF_NOTE_NV_TKINFO"
	.tkinfo
        /*0018*/ 	.word	0x00000002
        /*0030*/ 	.string	""
        /*0030*/ 	.string	"ptxas"
        /*0030*/ 	.string	"Cuda compilation tools, release 13.0, V13.0.88"
        /*0030*/ 	.string	"Build cuda_13.0.r13.0/compiler.36424714_0"
        /*0030*/ 	.string	"-arch sm_100 -m 64 "



//--------------------- .note.nv.cuinfo           --------------------------
	.section	.note.nv.cuinfo,"",@"SHT_NOTE"
	.sectionflags	@"SHF_NOTE_NV_CUINFO"
        /*0018*/ 	.short	0x0002
        /*001a*/ 	.short	0x0064
        /*001c*/ 	.short	0x0082
	.zero		2


//--------------------- .nv.info                  --------------------------
	.section	.nv.info,"",@"SHT_CUDA_INFO"
	.align	4


	//----- nvinfo : EIATTR_REGCOUNT
	.align		4
        /*0000*/ 	.byte	0x04, 0x2f
        /*0002*/ 	.short	(.L_1 - .L_0)
	.align		4
.L_0:
        /*0004*/ 	.word	index@(_Z8init_gpuPmmm)
        /*0008*/ 	.word	0x00000008


	//----- nvinfo : EIATTR_FRAME_SIZE
	.align		4
.L_1:
        /*000c*/ 	.byte	0x04, 0x11
        /*000e*/ 	.short	(.L_3 - .L_2)
	.align		4
.L_2:
        /*0010*/ 	.word	index@(_Z8init_gpuPmmm)
        /*0014*/ 	.word	0x00000000


	//----- nvinfo : EIATTR_REGCOUNT
	.align		4
.L_3:
        /*0018*/ 	.byte	0x04, 0x2f
        /*001a*/ 	.short	(.L_5 - .L_4)
	.align		4
.L_4:
        /*001c*/ 	.word	index@(_Z10addVec_gpuPmS_S_m)
        /*0020*/ 	.word	0x0000000c


	//----- nvinfo : EIATTR_FRAME_SIZE
	.align		4
.L_5:
        /*0024*/ 	.byte	0x04, 0x11
        /*0026*/ 	.short	(.L_7 - .L_6)
	.align		4
.L_6:
        /*0028*/ 	.word	index@(_Z10addVec_gpuPmS_S_m)
        /*002c*/ 	.word	0x00000000


	//----- nvinfo : EIATTR_MIN_STACK_SIZE
	.align		4
.L_7:
        /*0030*/ 	.byte	0x04, 0x12
        /*0032*/ 	.short	(.L_9 - .L_8)
	.align		4
.L_8:
        /*0034*/ 	.word	index@(_Z10addVec_gpuPmS_S_m)
        /*0038*/ 	.word	0x00000000


	//----- nvinfo : EIATTR_MIN_STACK_SIZE
	.align		4
.L_9:
        /*003c*/ 	.byte	0x04, 0x12
        /*003e*/ 	.short	(.L_11 - .L_10)
	.align		4
.L_10:
        /*0040*/ 	.word	index@(_Z8init_gpuPmmm)
        /*0044*/ 	.word	0x00000000
.L_11:


//--------------------- .nv.compat                --------------------------
	.section	.nv.compat,"",@"SHT_CUDA_COMPAT_INFO"
	.align	4
        /*0000*/ 	.byte	0x02, 0x09, 0x00, 0x00, 0x02, 0x02, 0x01, 0x00, 0x02, 0x05, 0x05, 0x00, 0x03, 0x07, 0x01, 0x01
        /*0010*/ 	.byte	0x02, 0x03, 0x00, 0x00, 0x02, 0x06, 0x01, 0x00, 0x04, 0x0b, 0x08, 0x00, 0x09, 0x00, 0x00, 0x00
        /*0020*/ 	.byte	0x00, 0x00, 0x00, 0x00


//--------------------- .nv.info._Z10addVec_gpuPmS_S_m --------------------------
	.section	.nv.info._Z10addVec_gpuPmS_S_m,"",@"SHT_CUDA_INFO"
	.sectionflags	@""
	.align	4


	//----- nvinfo : EIATTR_CUDA_API_VERSION
	.align		4
        /*0000*/ 	.byte	0x04, 0x37
        /*0002*/ 	.short	(.L_13 - .L_12)
.L_12:
        /*0004*/ 	.word	0x00000082


	//----- nvinfo : EIATTR_KPARAM_INFO
	.align		4
.L_13:
        /*0008*/ 	.byte	0x04, 0x17
        /*000a*/ 	.short	(.L_15 - .L_14)
.L_14:
        /*000c*/ 	.word	0x00000000
        /*0010*/ 	.short	0x0003
        /*0012*/ 	.short	0x0018
        /*0014*/ 	.byte	0x00, 0xf0, 0x21, 0x00


	//----- nvinfo : EIATTR_KPARAM_INFO
	.align		4
.L_15:
        /*0018*/ 	.byte	0x04, 0x17
        /*001a*/ 	.short	(.L_17 - .L_16)
.L_16:
        /*001c*/ 	.word	0x00000000
        /*0020*/ 	.short	0x0002
        /*0022*/ 	.short	0x0010
        /*0024*/ 	.byte	0x00, 0xf5, 0x21, 0x00


	//----- nvinfo : EIATTR_KPARAM_INFO
	.align		4
.L_17:
        /*0028*/ 	.byte	0x04, 0x17
        /*002a*/ 	.short	(.L_19 - .L_18)
.L_18:
        /*002c*/ 	.word	0x00000000
        /*0030*/ 	.short	0x0001
        /*0032*/ 	.short	0x0008
        /*0034*/ 	.byte	0x00, 0xf5, 0x21, 0x00


	//----- nvinfo : EIATTR_KPARAM_INFO
	.align		4
.L_19:
        /*0038*/ 	.byte	0x04, 0x17
        /*003a*/ 	.short	(.L_21 - .L_20)
.L_20:
        /*003c*/ 	.word	0x00000000
        /*0040*/ 	.short	0x0000
        /*0042*/ 	.short	0x0000
        /*0044*/ 	.byte	0x00, 0xf5, 0x21, 0x00


	//----- nvinfo : EIATTR_SPARSE_MMA_MASK
	.align		4
.L_21:
        /*0048*/ 	.byte	0x03, 0x50
        /*004a*/ 	.short	0x0000


	//----- nvinfo : EIATTR_MAXREG_COUNT
	.align		4
        /*004c*/ 	.byte	0x03, 0x1b
        /*004e*/ 	.short	0x00ff


	//----- nvinfo : EIATTR_MERCURY_ISA_VERSION
	.align		4
        /*0050*/ 	.byte	0x03, 0x5f
        /*0052*/ 	.short	0x0101


	//----- nvinfo : EIATTR_VRC_CTA_INIT_COUNT
	.align		4
        /*0054*/ 	.byte	0x02, 0x4a
	.zero		1
	.zero		1


	//----- nvinfo : EIATTR_EXIT_INSTR_OFFSETS
	.align		4
        /*0058*/ 	.byte	0x04, 0x1c
        /*005a*/ 	.short	(.L_23 - .L_22)


	//   ....[0]....
.L_22:
        /*005c*/ 	.word	0x00000080


	//   ....[1]....
        /*0060*/ 	.word	0x00000190


	//----- nvinfo : EIATTR_CBANK_PARAM_SIZE
	.align		4
.L_23:
        /*0064*/ 	.byte	0x03, 0x19
        /*0066*/ 	.short	0x0020


	//----- nvinfo : EIATTR_PARAM_CBANK
	.align		4
        /*0068*/ 	.byte	0x04, 0x0a
        /*006a*/ 	.short	(.L_25 - .L_24)
	.align		4
.L_24:
        /*006c*/ 	.word	index@(.nv.constant0._Z10addVec_gpuPmS_S_m)
        /*0070*/ 	.short	0x0380
        /*0072*/ 	.short	0x0020


	//----- nvinfo : EIATTR_SW_WAR
	.align		4
.L_25:
        /*0074*/ 	.byte	0x04, 0x36
        /*0076*/ 	.short	(.L_27 - .L_26)
.L_26:
        /*0078*/ 	.word	0x00000008
.L_27:


//--------------------- .nv.info._Z8init_gpuPmmm  --------------------------
	.section	.nv.info._Z8init_gpuPmmm,"",@"SHT_CUDA_INFO"
	.sectionflags	@""
	.align	4


	//----- nvinfo : EIATTR_CUDA_API_VERSION
	.align		4
        /*0000*/ 	.byte	0x04, 0x37
        /*0002*/ 	.short	(.L_29 - .L_28)
.L_28:
        /*0004*/ 	.word	0x00000082


	//----- nvinfo : EIATTR_KPARAM_INFO
	.align		4
.L_29:
        /*0008*/ 	.byte	0x04, 0x17
        /*000a*/ 	.short	(.L_31 - .L_30)
.L_30:
        /*000c*/ 	.word	0x00000000
        /*0010*/ 	.short	0x0002
        /*0012*/ 	.short	0x0010
        /*0014*/ 	.byte	0x00, 0xf0, 0x21, 0x00


	//----- nvinfo : EIATTR_KPARAM_INFO
	.align		4
.L_31:
        /*0018*/ 	.byte	0x04, 0x17
        /*001a*/ 	.short	(.L_33 - .L_32)
.L_32:
        /*001c*/ 	.word	0x00000000
        /*0020*/ 	.short	0x0001
        /*0022*/ 	.short	0x0008
        /*0024*/ 	.byte	0x00, 0xf0, 0x21, 0x00


	//----- nvinfo : EIATTR_KPARAM_INFO
	.align		4
.L_33:
        /*0028*/ 	.byte	0x04, 0x17
        /*002a*/ 	.short	(.L_35 - .L_34)
.L_34:
        /*002c*/ 	.word	0x00000000
        /*0030*/ 	.short	0x0000
        /*0032*/ 	.short	0x0000
        /*0034*/ 	.byte	0x00, 0xf5, 0x21, 0x00


	//----- nvinfo : EIATTR_SPARSE_MMA_MASK
	.align		4
.L_35:
        /*0038*/ 	.byte	0x03, 0x50
        /*003a*/ 	.short	0x0000


	//----- nvinfo : EIATTR_MAXREG_COUNT
	.align		4
        /*003c*/ 	.byte	0x03, 0x1b
        /*003e*/ 	.short	0x00ff


	//----- nvinfo : EIATTR_MERCURY_ISA_VERSION
	.align		4
        /*0040*/ 	.byte	0x03, 0x5f
        /*0042*/ 	.short	0x0101


	//----- nvinfo : EIATTR_VRC_CTA_INIT_COUNT
	.align		4
        /*0044*/ 	.byte	0x02, 0x4a
	.zero		1
	.zero		1


	//----- nvinfo : EIATTR_EXIT_INSTR_OFFSETS
	.align		4
        /*0048*/ 	.byte	0x04, 0x1c
        /*004a*/ 	.short	(.L_37 - .L_36)


	//   ....[0]....
.L_36:
        /*004c*/ 	.word	0x00000080


	//   ....[1]....
        /*0050*/ 	.word	0x000000f0


	//----- nvinfo : EIATTR_CBANK_PARAM_SIZE
	.align		4
.L_37:
        /*0054*/ 	.byte	0x03, 0x19
        /*0056*/ 	.short	0x0018


	//----- nvinfo : EIATTR_PARAM_CBANK
	.align		4
        /*0058*/ 	.byte	0x04, 0x0a
        /*005a*/ 	.short	(.L_39 - .L_38)
	.align		4
.L_38:
        /*005c*/ 	.word	index@(.nv.constant0._Z8init_gpuPmmm)
        /*0060*/ 	.short	0x0380
        /*0062*/ 	.short	0x0018


	//----- nvinfo : EIATTR_SW_WAR
	.align		4
.L_39:
        /*0064*/ 	.byte	0x04, 0x36
        /*0066*/ 	.short	(.L_41 - .L_40)
.L_40:
        /*0068*/ 	.word	0x00000008
.L_41:


//--------------------- .nv.callgraph             --------------------------
	.section	.nv.callgraph,"",@"SHT_CUDA_CALLGRAPH"
	.align	4
	.sectionentsize	8
	.align		4
        /*0000*/ 	.word	0x00000000
	.align		4
        /*0004*/ 	.word	0xffffffff
	.align		4
        /*0008*/ 	.word	0x00000000
	.align		4
        /*000c*/ 	.word	0xfffffffe
	.align		4
        /*0010*/ 	.word	0x00000000
	.align		4
        /*0014*/ 	.word	0xfffffffd
	.align		4
        /*0018*/ 	.word	0x00000000
	.align		4
        /*001c*/ 	.word	0xfffffffc


//--------------------- .text._Z10addVec_gpuPmS_S_m --------------------------
	.section	.text._Z10addVec_gpuPmS_S_m,"ax",@progbits
	.align	128
        .global         _Z10addVec_gpuPmS_S_m
        .type           _Z10addVec_gpuPmS_S_m,@function
        .size           _Z10addVec_gpuPmS_S_m,(.L_x_2 - _Z10addVec_gpuPmS_S_m)
        .other          _Z10addVec_gpuPmS_S_m,@"STO_CUDA_ENTRY STV_DEFAULT"
_Z10addVec_gpuPmS_S_m:
.text._Z10addVec_gpuPmS_S_m:
[----:B------:R-:W-:Y:S01]  /*0000*/  LDC R1, c[0x0][0x37c] ;  /* 0x0000df00ff017b82 */ /* 0x000fe20000000800 */
[----:B------:R-:W0:Y:S01]  /*0010*/  S2R R0, SR_TID.X ;  /* 0x0000000000007919 */ /* 0x000e220000002100 */
[----:B------:R-:W0:Y:S01]  /*0020*/  LDCU UR4, c[0x0][0x360] ;  /* 0x00006c00ff0477ac */ /* 0x000e220008000800 */
[----:B------:R-:W0:Y:S01]  /*0030*/  S2R R3, SR_CTAID.X ;  /* 0x0000000000037919 */ /* 0x000e220000002500 */
[----:B------:R-:W1:Y:S01]  /*0040*/  LDCU.64 UR6, c[0x0][0x398] ;  /* 0x00007300ff0677ac */ /* 0x000e620008000a00 */
[----:B0-----:R-:W-:-:S05]  /*0050*/  IMAD R0, R3, UR4, R0 ;  /* 0x0000000403007c24 */ /* 0x001fca000f8e0200 */
[----:B-1----:R-:W-:-:S04]  /*0060*/  ISETP.GE.U32.AND P0, PT, R0, UR6, PT ;  /* 0x0000000600007c0c */ /* 0x002fc8000bf06070 */
[----:B------:R-:W-:-:S13]  /*0070*/  ISETP.GE.U32.AND.EX P0, PT, RZ, UR7, PT, P0 ;  /* 0x00000007ff007c0c */ /* 0x000fda000bf06100 */
[----:B------:R-:W-:Y:S05]  /*0080*/  @P0 EXIT ;  /* 0x000000000000094d */ /* 0x000fea0003800000 */
[----:B------:R-:W0:Y:S01]  /*0090*/  LDCU.128 UR8, c[0x0][0x380] ;  /* 0x00007000ff0877ac */ /* 0x000e220008000c00 */
[----:B------:R-:W-:Y:S01]  /*00a0*/  IMAD.SHL.U32 R8, R0, 0x8, RZ ;  /* 0x0000000800087824 */ /* 0x000fe200078e00ff */
[----:B------:R-:W-:Y:S01]  /*00b0*/  SHF.R.U32.HI R0, RZ, 0x1d, R0 ;  /* 0x0000001dff007819 */ /* 0x000fe20000011600 */
[----:B------:R-:W1:Y:S01]  /*00c0*/  LDCU.64 UR6, c[0x0][0x390] ;  /* 0x00007200ff0677ac */ /* 0x000e620008000a00 */
[----:B------:R-:W2:Y:S02]  /*00d0*/  LDCU.64 UR4, c[0x0][0x358] ;  /* 0x00006b00ff0477ac */ /* 0x000ea40008000a00 */
[C---:B0-----:R-:W-:Y:S02]  /*00e0*/  IADD3 R2, P0, PT, R8.reuse, UR10, RZ ;  /* 0x0000000a08027c10 */ /* 0x041fe4000ff1e0ff */
[----:B-1----:R-:W-:Y:S02]  /*00f0*/  IADD3 R4, P1, PT, R8, UR6, RZ ;  /* 0x0000000608047c10 */ /* 0x002fe4000ff3e0ff */
[----:B------:R-:W-:-:S02]  /*0100*/  IADD3.X R3, PT, PT, R0, UR11, RZ, P0, !PT ;  /* 0x0000000b00037c10 */ /* 0x000fc400087fe4ff */
[----:B------:R-:W-:-:S04]  /*0110*/  IADD3.X R5, PT, PT, R0, UR7, RZ, P1, !PT ;  /* 0x0000000700057c10 */ /* 0x000fc80008ffe4ff */
[----:B--2---:R-:W2:Y:S04]  /*0120*/  LDG.E.64 R2, desc[UR4][R2.64] ;  /* 0x0000000402027981 */ /* 0x004ea8000c1e1b00 */
[----:B------:R-:W2:Y:S01]  /*0130*/  LDG.E.64 R4, desc[UR4][R4.64] ;  /* 0x0000000404047981 */ /* 0x000ea2000c1e1b00 */
[----:B------:R-:W-:-:S04]  /*0140*/  IADD3 R8, P1, PT, R8, UR8, RZ ;  /* 0x0000000808087c10 */ /* 0x000fc8000ff3e0ff */
[----:B------:R-:W-:Y:S02]  /*0150*/  IADD3.X R9, PT, PT, R0, UR9, RZ, P1, !PT ;  /* 0x0000000900097c10 */ /* 0x000fe40008ffe4ff */
[----:B--2---:R-:W-:-:S05]  /*0160*/  IADD3 R6, P0, PT, R2, R4, RZ ;  /* 0x0000000402067210 */ /* 0x004fca0007f1e0ff */
[----:B------:R-:W-:-:S05]  /*0170*/  IMAD.X R7, R3, 0x1, R5, P0 ;  /* 0x0000000103077824 */ /* 0x000fca00000e0605 */
[----:B------:R-:W-:Y:S01]  /*0180*/  STG.E.64 desc[UR4][R8.64], R6 ;  /* 0x0000000608007986 */ /* 0x000fe2000c101b04 */
[----:B------:R-:W-:Y:S05]  /*0190*/  EXIT ;  /* 0x000000000000794d */ /* 0x000fea0003800000 */
.L_x_0:
[----:B------:R-:W-:-:S00]  /*01a0*/  BRA `(.L_x_0) ;  /* 0xfffffffc00fc7947 */ /* 0x000fc0000383ffff */
[----:B------:R-:W-:-:S00]  /*01b0*/  NOP ;  /* 0x0000000000007918 */ /* 0x000fc00000000000 */
        /* <DEDUP_REMOVED lines=12> */
.L_x_2:


//--------------------- .text._Z8init_gpuPmmm     --------------------------
	.section	.text._Z8init_gpuPmmm,"ax",@progbits
	.align	128
        .global         _Z8init_gpuPmmm
        .type           _Z8init_gpuPmmm,@function
        .size           _Z8init_gpuPmmm,(.L_x_3 - _Z8init_gpuPmmm)
        .other          _Z8init_gpuPmmm,@"STO_CUDA_ENTRY STV_DEFAULT"
_Z8init_gpuPmmm:
.text._Z8init_gpuPmmm:
        /* <DEDUP_REMOVED lines=9> */
[----:B------:R-:W0:Y:S01]  /*0090*/  LDCU.64 UR6, c[0x0][0x380] ;  /* 0x00007000ff0677ac */ /* 0x000e220008000a00 */
[----:B------:R-:W1:Y:S01]  /*00a0*/  LDC.64 R4, c[0x0][0x390] ;  /* 0x0000e400ff047b82 */ /* 0x000e620000000a00 */
[----:B------:R-:W1:Y:S01]  /*00b0*/  LDCU.64 UR4, c[0x0][0x358] ;  /* 0x00006b00ff0477ac */ /* 0x000e620008000a00 */
[----:B0-----:R-:W-:-:S04]  /*00c0*/  LEA R2, P0, R0, UR6, 0x3 ;  /* 0x0000000600027c11 */ /* 0x001fc8000f8018ff */
[----:B------:R-:W-:-:S05]  /*00d0*/  LEA.HI.X R3, R0, UR7, RZ, 0x3, P0 ;  /* 0x0000000700037c11 */ /* 0x000fca00080f1cff */
[----:B-1----:R-:W-:Y:S01]  /*00e0*/  STG.E.64 desc[UR4][R2.64], R4 ;  /* 0x0000000402007986 */ /* 0x002fe2000c101b04 */
[----:B------:R-:W-:Y:S05]  /*00f0*/  EXIT ;  /* 0x000000000000794d */ /* 0x000fea0003800000 */
.L_x_1:
        /* <DEDUP_REMOVED lines=16> */
.L_x_3:


//--------------------- .nv.shared.reserved.0     --------------------------
	.section	.nv.shared.reserved.0,"aw",@nobits
	.weak		__nv_reservedSMEM_offset_0_alias
	.size		__nv_reservedSMEM_offset_0_alias, 0, 64
	.other		__nv_reservedSMEM_offset_0_alias,@"STO_CUDA_RESERVED_SHARED STV_DEFAULT"
__nv_reservedSMEM_offset_0_alias:
	.zero		0
	.zero		64


//--------------------- .nv.constant0._Z10addVec_gpuPmS_S_m --------------------------
	.section	.nv.constant0._Z10addVec_gpuPmS_S_m,"a",@progbits
	.sectionflags	@""
	.align	4
.nv.constant0._Z10addVec_gpuPmS_S_m:
	.zero		928


//--------------------- .nv.constant0._Z8init_gpuPmmm --------------------------
	.section	.nv.constant0._Z8init_gpuPmmm,"a",@progbits
	.sectionflags	@""
	.align	4
.nv.constant0._Z8init_gpuPmmm:
	.zero		920


//--------------------- SYMBOLS --------------------------

	.type		.nv.reservedSmem.offset0,@object
	.size		.nv.reservedSmem.offset0,0x4
